//
// Generated by NVIDIA NVVM Compiler
//
// Compiler Build ID: CL-36424714
// Cuda compilation tools, release 13.0, V13.0.88
// Based on NVVM 20.0.0
//

.version 9.0
.target sm_100
.address_size 64

	// .globl	_Z16csrMatMultKerneliiiPdPiS0_S_S_i

.visible .entry _Z16csrMatMultKerneliiiPdPiS0_S_S_i(
	.param .u32 _Z16csrMatMultKerneliiiPdPiS0_S_S_i_param_0,
	.param .u32 _Z16csrMatMultKerneliiiPdPiS0_S_S_i_param_1,
	.param .u32 _Z16csrMatMultKerneliiiPdPiS0_S_S_i_param_2,
	.param .u64 .ptr .align 1 _Z16csrMatMultKerneliiiPdPiS0_S_S_i_param_3,
	.param .u64 .ptr .align 1 _Z16csrMatMultKerneliiiPdPiS0_S_S_i_param_4,
	.param .u64 .ptr .align 1 _Z16csrMatMultKerneliiiPdPiS0_S_S_i_param_5,
	.param .u64 .ptr .align 1 _Z16csrMatMultKerneliiiPdPiS0_S_S_i_param_6,
	.param .u64 .ptr .align 1 _Z16csrMatMultKerneliiiPdPiS0_S_S_i_param_7,
	.param .u32 _Z16csrMatMultKerneliiiPdPiS0_S_S_i_param_8
)
{
	.reg .pred 	%p<29>;
	.reg .b32 	%r<71>;
	.reg .b64 	%rd<63>;
	.reg .b64 	%fd<96>;

	ld.param.u32 	%r38, [_Z16csrMatMultKerneliiiPdPiS0_S_S_i_param_0];
	ld.param.u32 	%r36, [_Z16csrMatMultKerneliiiPdPiS0_S_S_i_param_1];
	ld.param.u32 	%r37, [_Z16csrMatMultKerneliiiPdPiS0_S_S_i_param_2];
	ld.param.u64 	%rd15, [_Z16csrMatMultKerneliiiPdPiS0_S_S_i_param_3];
	ld.param.u64 	%rd16, [_Z16csrMatMultKerneliiiPdPiS0_S_S_i_param_4];
	ld.param.u64 	%rd13, [_Z16csrMatMultKerneliiiPdPiS0_S_S_i_param_5];
	ld.param.u64 	%rd17, [_Z16csrMatMultKerneliiiPdPiS0_S_S_i_param_6];
	ld.param.u64 	%rd14, [_Z16csrMatMultKerneliiiPdPiS0_S_S_i_param_7];
	ld.param.u32 	%r39, [_Z16csrMatMultKerneliiiPdPiS0_S_S_i_param_8];
	cvta.to.global.u64 	%rd1, %rd17;
	cvta.to.global.u64 	%rd2, %rd15;
	cvta.to.global.u64 	%rd3, %rd16;
	mov.u32 	%r40, %ctaid.x;
	mov.u32 	%r41, %ntid.x;
	mov.u32 	%r42, %tid.x;
	mad.lo.s32 	%r1, %r40, %r41, %r42;
	add.s32 	%r2, %r39, %r1;
	setp.ge.s32 	%p1, %r2, %r38;
	setp.lt.s32 	%p2, %r37, 1;
	or.pred  	%p3, %p1, %p2;
	@%p3 bra 	$L__BB0_44;
	cvta.to.global.u64 	%rd18, %rd13;
	mul.wide.s32 	%rd19, %r2, 4;
	add.s64 	%rd4, %rd18, %rd19;
	mul.lo.s32 	%r3, %r37, %r1;
	add.s64 	%rd5, %rd2, 32;
	cvta.to.global.u64 	%rd6, %rd14;
	mov.b32 	%r65, 0;
$L__BB0_2:
	ld.global.u32 	%r68, [%rd4];
	ld.global.u32 	%r6, [%rd4+4];
	setp.ge.s32 	%p4, %r68, %r6;
	mov.f64 	%fd75, 0d0000000000000000;
	@%p4 bra 	$L__BB0_43;
	add.s32 	%r44, %r68, 1;
	max.s32 	%r45, %r6, %r44;
	sub.s32 	%r7, %r45, %r68;
	and.b32  	%r8, %r7, 7;
	sub.s32 	%r46, %r68, %r45;
	setp.gt.u32 	%p5, %r46, -8;
	mov.f64 	%fd75, 0d0000000000000000;
	@%p5 bra 	$L__BB0_22;
	and.b32  	%r47, %r7, -8;
	neg.s32 	%r66, %r47;
	mov.f64 	%fd75, 0d0000000000000000;
$L__BB0_5:
	.pragma "nounroll";
	mul.wide.s32 	%rd20, %r68, 4;
	add.s64 	%rd21, %rd3, %rd20;
	add.s64 	%rd7, %rd21, 16;
	mul.wide.s32 	%rd22, %r68, 8;
	add.s64 	%rd8, %rd5, %rd22;
	ld.global.u32 	%r12, [%rd21];
	setp.ge.s32 	%p6, %r12, %r36;
	@%p6 bra 	$L__BB0_7;
	ld.global.f64 	%fd42, [%rd8+-32];
	mad.lo.s32 	%r48, %r12, %r37, %r65;
	mul.wide.s32 	%rd23, %r48, 8;
	add.s64 	%rd24, %rd1, %rd23;
	ld.global.f64 	%fd43, [%rd24];
	fma.rn.f64 	%fd75, %fd42, %fd43, %fd75;
$L__BB0_7:
	ld.global.u32 	%r13, [%rd7+-12];
	setp.ge.s32 	%p7, %r13, %r36;
	@%p7 bra 	$L__BB0_9;
	ld.global.f64 	%fd44, [%rd8+-24];
	mad.lo.s32 	%r49, %r13, %r37, %r65;
	mul.wide.s32 	%rd25, %r49, 8;
	add.s64 	%rd26, %rd1, %rd25;
	ld.global.f64 	%fd45, [%rd26];
	fma.rn.f64 	%fd75, %fd44, %fd45, %fd75;
$L__BB0_9:
	ld.global.u32 	%r14, [%rd7+-8];
	setp.ge.s32 	%p8, %r14, %r36;
	@%p8 bra 	$L__BB0_11;
	ld.global.f64 	%fd46, [%rd8+-16];
	mad.lo.s32 	%r50, %r14, %r37, %r65;
	mul.wide.s32 	%rd27, %r50, 8;
	add.s64 	%rd28, %rd1, %rd27;
	ld.global.f64 	%fd47, [%rd28];
	fma.rn.f64 	%fd75, %fd46, %fd47, %fd75;
$L__BB0_11:
	ld.global.u32 	%r15, [%rd7+-4];
	setp.ge.s32 	%p9, %r15, %r36;
	@%p9 bra 	$L__BB0_13;
	ld.global.f64 	%fd48, [%rd8+-8];
	mad.lo.s32 	%r51, %r15, %r37, %r65;
	mul.wide.s32 	%rd29, %r51, 8;
	add.s64 	%rd30, %rd1, %rd29;
	ld.global.f64 	%fd49, [%rd30];
	fma.rn.f64 	%fd75, %fd48, %fd49, %fd75;
$L__BB0_13:
	ld.global.u32 	%r16, [%rd7];
	setp.ge.s32 	%p10, %r16, %r36;
	@%p10 bra 	$L__BB0_15;
	ld.global.f64 	%fd50, [%rd8];
	mad.lo.s32 	%r52, %r16, %r37, %r65;
	mul.wide.s32 	%rd31, %r52, 8;
	add.s64 	%rd32, %rd1, %rd31;
	ld.global.f64 	%fd51, [%rd32];
	fma.rn.f64 	%fd75, %fd50, %fd51, %fd75;
$L__BB0_15:
	ld.global.u32 	%r17, [%rd7+4];
	setp.ge.s32 	%p11, %r17, %r36;
	@%p11 bra 	$L__BB0_17;
	ld.global.f64 	%fd52, [%rd8+8];
	mad.lo.s32 	%r53, %r17, %r37, %r65;
	mul.wide.s32 	%rd33, %r53, 8;
	add.s64 	%rd34, %rd1, %rd33;
	ld.global.f64 	%fd53, [%rd34];
	fma.rn.f64 	%fd75, %fd52, %fd53, %fd75;
$L__BB0_17:
	ld.global.u32 	%r18, [%rd7+8];
	setp.ge.s32 	%p12, %r18, %r36;
	@%p12 bra 	$L__BB0_19;
	ld.global.f64 	%fd54, [%rd8+16];
	mad.lo.s32 	%r54, %r18, %r37, %r65;
	mul.wide.s32 	%rd35, %r54, 8;
	add.s64 	%rd36, %rd1, %rd35;
	ld.global.f64 	%fd55, [%rd36];
	fma.rn.f64 	%fd75, %fd54, %fd55, %fd75;
$L__BB0_19:
	ld.global.u32 	%r19, [%rd7+12];
	setp.ge.s32 	%p13, %r19, %r36;
	@%p13 bra 	$L__BB0_21;
	ld.global.f64 	%fd56, [%rd8+24];
	mad.lo.s32 	%r55, %r19, %r37, %r65;
	mul.wide.s32 	%rd37, %r55, 8;
	add.s64 	%rd38, %rd1, %rd37;
	ld.global.f64 	%fd57, [%rd38];
	fma.rn.f64 	%fd75, %fd56, %fd57, %fd75;
$L__BB0_21:
	add.s32 	%r68, %r68, 8;
	add.s32 	%r66, %r66, 8;
	setp.ne.s32 	%p14, %r66, 0;
	@%p14 bra 	$L__BB0_5;
$L__BB0_22:
	setp.eq.s32 	%p15, %r8, 0;
	@%p15 bra 	$L__BB0_43;
	and.b32  	%r23, %r7, 3;
	setp.lt.u32 	%p16, %r8, 4;
	@%p16 bra 	$L__BB0_33;
	mul.wide.s32 	%rd39, %r68, 4;
	add.s64 	%rd9, %rd3, %rd39;
	ld.global.u32 	%r24, [%rd9];
	setp.ge.s32 	%p17, %r24, %r36;
	mul.wide.s32 	%rd40, %r68, 8;
	add.s64 	%rd10, %rd2, %rd40;
	@%p17 bra 	$L__BB0_26;
	ld.global.f64 	%fd59, [%rd10];
	mad.lo.s32 	%r56, %r24, %r37, %r65;
	mul.wide.s32 	%rd41, %r56, 8;
	add.s64 	%rd42, %rd1, %rd41;
	ld.global.f64 	%fd60, [%rd42];
	fma.rn.f64 	%fd75, %fd59, %fd60, %fd75;
$L__BB0_26:
	ld.global.u32 	%r25, [%rd9+4];
	setp.ge.s32 	%p18, %r25, %r36;
	@%p18 bra 	$L__BB0_28;
	ld.global.f64 	%fd61, [%rd10+8];
	mad.lo.s32 	%r57, %r25, %r37, %r65;
	mul.wide.s32 	%rd43, %r57, 8;
	add.s64 	%rd44, %rd1, %rd43;
	ld.global.f64 	%fd62, [%rd44];
	fma.rn.f64 	%fd75, %fd61, %fd62, %fd75;
$L__BB0_28:
	ld.global.u32 	%r26, [%rd9+8];
	setp.ge.s32 	%p19, %r26, %r36;
	@%p19 bra 	$L__BB0_30;
	ld.global.f64 	%fd63, [%rd10+16];
	mad.lo.s32 	%r58, %r26, %r37, %r65;
	mul.wide.s32 	%rd45, %r58, 8;
	add.s64 	%rd46, %rd1, %rd45;
	ld.global.f64 	%fd64, [%rd46];
	fma.rn.f64 	%fd75, %fd63, %fd64, %fd75;
$L__BB0_30:
	ld.global.u32 	%r27, [%rd9+12];
	setp.ge.s32 	%p20, %r27, %r36;
	@%p20 bra 	$L__BB0_32;
	ld.global.f64 	%fd65, [%rd10+24];
	mad.lo.s32 	%r59, %r27, %r37, %r65;
	mul.wide.s32 	%rd47, %r59, 8;
	add.s64 	%rd48, %rd1, %rd47;
	ld.global.f64 	%fd66, [%rd48];
	fma.rn.f64 	%fd75, %fd65, %fd66, %fd75;
$L__BB0_32:
	add.s32 	%r68, %r68, 4;
$L__BB0_33:
	setp.eq.s32 	%p21, %r23, 0;
	@%p21 bra 	$L__BB0_43;
	setp.eq.s32 	%p22, %r23, 1;
	@%p22 bra 	$L__BB0_40;
	mul.wide.s32 	%rd49, %r68, 4;
	add.s64 	%rd11, %rd3, %rd49;
	ld.global.u32 	%r30, [%rd11];
	setp.ge.s32 	%p23, %r30, %r36;
	mul.wide.s32 	%rd50, %r68, 8;
	add.s64 	%rd12, %rd2, %rd50;
	@%p23 bra 	$L__BB0_37;
	ld.global.f64 	%fd68, [%rd12];
	mad.lo.s32 	%r60, %r30, %r37, %r65;
	mul.wide.s32 	%rd51, %r60, 8;
	add.s64 	%rd52, %rd1, %rd51;
	ld.global.f64 	%fd69, [%rd52];
	fma.rn.f64 	%fd75, %fd68, %fd69, %fd75;
$L__BB0_37:
	ld.global.u32 	%r31, [%rd11+4];
	setp.ge.s32 	%p24, %r31, %r36;
	@%p24 bra 	$L__BB0_39;
	ld.global.f64 	%fd70, [%rd12+8];
	mad.lo.s32 	%r61, %r31, %r37, %r65;
	mul.wide.s32 	%rd53, %r61, 8;
	add.s64 	%rd54, %rd1, %rd53;
	ld.global.f64 	%fd71, [%rd54];
	fma.rn.f64 	%fd75, %fd70, %fd71, %fd75;
$L__BB0_39:
	add.s32 	%r68, %r68, 2;
$L__BB0_40:
	and.b32  	%r62, %r7, 1;
	setp.eq.b32 	%p25, %r62, 1;
	not.pred 	%p26, %p25;
	@%p26 bra 	$L__BB0_43;
	mul.wide.s32 	%rd55, %r68, 4;
	add.s64 	%rd56, %rd3, %rd55;
	ld.global.u32 	%r34, [%rd56];
	setp.ge.s32 	%p27, %r34, %r36;
	@%p27 bra 	$L__BB0_43;
	mul.wide.s32 	%rd57, %r68, 8;
	add.s64 	%rd58, %rd2, %rd57;
	ld.global.f64 	%fd72, [%rd58];
	mad.lo.s32 	%r63, %r34, %r37, %r65;
	mul.wide.s32 	%rd59, %r63, 8;
	add.s64 	%rd60, %rd1, %rd59;
	ld.global.f64 	%fd73, [%rd60];
	fma.rn.f64 	%fd75, %fd72, %fd73, %fd75;
$L__BB0_43:
	add.s32 	%r64, %r65, %r3;
	mul.wide.s32 	%rd61, %r64, 8;
	add.s64 	%rd62, %rd6, %rd61;
	st.global.f64 	[%rd62], %fd75;
	add.s32 	%r65, %r65, 1;
	setp.ne.s32 	%p28, %r65, %r37;
	@%p28 bra 	$L__BB0_2;
$L__BB0_44:
	ret;

}


// ===== COMPILED SASS (sm_100) =====

	.target	sm_100

	.elftype	@"ET_EXEC"


//--------------------- .note.nv.tkinfo           --------------------------
	.section	.note.nv.tkinfo,"",@"SHT_NOTE"
	.sectionflags	@"SHF_NOTE_NV_TKINFO"
	.tkinfo
        /*0018*/ 	.word	0x00000002
        /*0030*/ 	.string	""
        /*0030*/ 	.string	"ptxas"
        /*0030*/ 	.string	"Cuda compilation tools, release 13.0, V13.0.88"
        /*0030*/ 	.string	"Build cuda_13.0.r13.0/compiler.36424714_0"
        /*0030*/ 	.string	"-arch sm_100 -m 64 "



//--------------------- .note.nv.cuinfo           --------------------------
	.section	.note.nv.cuinfo,"",@"SHT_NOTE"
	.sectionflags	@"SHF_NOTE_NV_CUINFO"
        /*0018*/ 	.short	0x0002
        /*001a*/ 	.short	0x0064
        /*001c*/ 	.short	0x0082
	.zero		2


//--------------------- .nv.info                  --------------------------
	.section	.nv.info,"",@"SHT_CUDA_INFO"
	.align	4


	//----- nvinfo : EIATTR_REGCOUNT
	.align		4
        /*0000*/ 	.byte	0x04, 0x2f
        /*0002*/ 	.short	(.L_1 - .L_0)
	.align		4
.L_0:
        /*0004*/ 	.word	index@(_Z16csrMatMultKerneliiiPdPiS0_S_S_i)
        /*0008*/ 	.word	0x00000020


	//----- nvinfo : EIATTR_FRAME_SIZE
	.align		4
.L_1:
        /*000c*/ 	.byte	0x04, 0x11
        /*000e*/ 	.short	(.L_3 - .L_2)
	.align		4
.L_2:
        /*0010*/ 	.word	index@(_Z16csrMatMultKerneliiiPdPiS0_S_S_i)
        /*0014*/ 	.word	0x00000000


	//----- nvinfo : EIATTR_MIN_STACK_SIZE
	.align		4
.L_3:
        /*0018*/ 	.byte	0x04, 0x12
        /*001a*/ 	.short	(.L_5 - .L_4)
	.align		4
.L_4:
        /*001c*/ 	.word	index@(_Z16csrMatMultKerneliiiPdPiS0_S_S_i)
        /*0020*/ 	.word	0x00000000
.L_5:


//--------------------- .nv.compat                --------------------------
	.section	.nv.compat,"",@"SHT_CUDA_COMPAT_INFO"
	.align	4
        /*0000*/ 	.byte	0x02, 0x09, 0x00, 0x00, 0x02, 0x02, 0x01, 0x00, 0x02, 0x05, 0x05, 0x00, 0x03, 0x07, 0x01, 0x01
        /*0010*/ 	.byte	0x02, 0x03, 0x00, 0x00, 0x02, 0x06, 0x01, 0x00, 0x04, 0x0b, 0x08, 0x00, 0x01, 0x00, 0x00, 0x00
        /*0020*/ 	.byte	0x00, 0x00, 0x00, 0x00


//--------------------- .nv.info._Z16csrMatMultKerneliiiPdPiS0_S_S_i --------------------------
	.section	.nv.info._Z16csrMatMultKerneliiiPdPiS0_S_S_i,"",@"SHT_CUDA_INFO"
	.sectionflags	@""
	.align	4


	//----- nvinfo : EIATTR_CUDA_API_VERSION
	.align		4
        /*0000*/ 	.byte	0x04, 0x37
        /*0002*/ 	.short	(.L_7 - .L_6)
.L_6:
        /*0004*/ 	.word	0x00000082


	//----- nvinfo : EIATTR_KPARAM_INFO
	.align		4
.L_7:
        /*0008*/ 	.byte	0x04, 0x17
        /*000a*/ 	.short	(.L_9 - .L_8)
.L_8:
        /*000c*/ 	.word	0x00000000
        /*0010*/ 	.short	0x0008
        /*0012*/ 	.short	0x0038
        /*0014*/ 	.byte	0x00, 0xf0, 0x11, 0x00


	//----- nvinfo : EIATTR_KPARAM_INFO
	.align		4
.L_9:
        /*0018*/ 	.byte	0x04, 0x17
        /*001a*/ 	.short	(.L_11 - .L_10)
.L_10:
        /*001c*/ 	.word	0x00000000
        /*0020*/ 	.short	0x0007
        /*0022*/ 	.short	0x0030
        /*0024*/ 	.byte	0x00, 0xf5, 0x21, 0x00


	//----- nvinfo : EIATTR_KPARAM_INFO
	.align		4
.L_11:
        /*0028*/ 	.byte	0x04, 0x17
        /*002a*/ 	.short	(.L_13 - .L_12)
.L_12:
        /*002c*/ 	.word	0x00000000
        /*0030*/ 	.short	0x0006
        /*0032*/ 	.short	0x0028
        /*0034*/ 	.byte	0x00, 0xf5, 0x21, 0x00


	//----- nvinfo : EIATTR_KPARAM_INFO
	.align		4
.L_13:
        /*0038*/ 	.byte	0x04, 0x17
        /*003a*/ 	.short	(.L_15 - .L_14)
.L_14:
        /*003c*/ 	.word	0x00000000
        /*0040*/ 	.short	0x0005
        /*0042*/ 	.short	0x0020
        /*0044*/ 	.byte	0x00, 0xf5, 0x21, 0x00


	//----- nvinfo : EIATTR_KPARAM_INFO
	.align		4
.L_15:
        /*0048*/ 	.byte	0x04, 0x17
        /*004a*/ 	.short	(.L_17 - .L_16)
.L_16:
        /*004c*/ 	.word	0x00000000
        /*0050*/ 	.short	0x0004
        /*0052*/ 	.short	0x0018
        /*0054*/ 	.byte	0x00, 0xf5, 0x21, 0x00


	//----- nvinfo : EIATTR_KPARAM_INFO
	.align		4
.L_17:
        /*0058*/ 	.byte	0x04, 0x17
        /*005a*/ 	.short	(.L_19 - .L_18)
.L_18:
        /*005c*/ 	.word	0x00000000
        /*0060*/ 	.short	0x0003
        /*0062*/ 	.short	0x0010
        /*0064*/ 	.byte	0x00, 0xf5, 0x21, 0x00


	//----- nvinfo : EIATTR_KPARAM_INFO
	.align		4
.L_19:
        /*0068*/ 	.byte	0x04, 0x17
        /*006a*/ 	.short	(.L_21 - .L_20)
.L_20:
        /*006c*/ 	.word	0x00000000
        /*0070*/ 	.short	0x0002
        /*0072*/ 	.short	0x0008
        /*0074*/ 	.byte	0x00, 0xf0, 0x11, 0x00


	//----- nvinfo : EIATTR_KPARAM_INFO
	.align		4
.L_21:
        /*0078*/ 	.byte	0x04, 0x17
        /*007a*/ 	.short	(.L_23 - .L_22)
.L_22:
        /*007c*/ 	.word	0x00000000
        /*0080*/ 	.short	0x0001
        /*0082*/ 	.short	0x0004
        /*0084*/ 	.byte	0x00, 0xf0, 0x11, 0x00


	//----- nvinfo : EIATTR_KPARAM_INFO
	.align		4
.L_23:
        /*0088*/ 	.byte	0x04, 0x17
        /*008a*/ 	.short	(.L_25 - .L_24)
.L_24:
        /*008c*/ 	.word	0x00000000
        /*0090*/ 	.short	0x0000
        /*0092*/ 	.short	0x0000
        /*0094*/ 	.byte	0x00, 0xf0, 0x11, 0x00


	//----- nvinfo : EIATTR_SPARSE_MMA_MASK
	.align		4
.L_25:
        /*0098*/ 	.byte	0x03, 0x50
        /*009a*/ 	.short	0x0000


	//----- nvinfo : EIATTR_MAXREG_COUNT
	.align		4
        /*009c*/ 	.byte	0x03, 0x1b
        /*009e*/ 	.short	0x00ff


	//----- nvinfo : EIATTR_MERCURY_ISA_VERSION
	.align		4
        /*00a0*/ 	.byte	0x03, 0x5f
        /*00a2*/ 	.short	0x0101


	//----- nvinfo : EIATTR_VRC_CTA_INIT_COUNT
	.align		4
        /*00a4*/ 	.byte	0x02, 0x4a
	.zero		1
	.zero		1


	//----- nvinfo : EIATTR_EXIT_INSTR_OFFSETS
	.align		4
        /*00a8*/ 	.byte	0x04, 0x1c
        /*00aa*/ 	.short	(.L_27 - .L_26)


	//   ....[0]....
.L_26:
        /*00ac*/ 	.word	0x000000b0


	//   ....[1]....
        /*00b0*/ 	.word	0x00000e10


	//----- nvinfo : EIATTR_CRS_STACK_SIZE
	.align		4
.L_27:
        /*00b4*/ 	.byte	0x04, 0x1e
        /*00b6*/ 	.short	(.L_29 - .L_28)
.L_28:
        /*00b8*/ 	.word	0x00000000


	//----- nvinfo : EIATTR_CBANK_PARAM_SIZE
	.align		4
.L_29:
        /*00bc*/ 	.byte	0x03, 0x19
        /*00be*/ 	.short	0x003c


	//----- nvinfo : EIATTR_PARAM_CBANK
	.align		4
        /*00c0*/ 	.byte	0x04, 0x0a
        /*00c2*/ 	.short	(.L_31 - .L_30)
	.align		4
.L_30:
        /*00c4*/ 	.word	index@(.nv.constant0._Z16csrMatMultKerneliiiPdPiS0_S_S_i)
        /*00c8*/ 	.short	0x0380
        /*00ca*/ 	.short	0x003c


	//----- nvinfo : EIATTR_SW_WAR
	.align		4
.L_31:
        /*00cc*/ 	.byte	0x04, 0x36
        /*00ce*/ 	.short	(.L_33 - .L_32)
.L_32:
        /*00d0*/ 	.word	0x00000008
.L_33:


//--------------------- .nv.callgraph             --------------------------
	.section	.nv.callgraph,"",@"SHT_CUDA_CALLGRAPH"
	.align	4
	.sectionentsize	8
	.align		4
        /*0000*/ 	.word	0x00000000
	.align		4
        /*0004*/ 	.word	0xffffffff
	.align		4
        /*0008*/ 	.word	0x00000000
	.align		4
        /*000c*/ 	.word	0xfffffffe
	.align		4
        /*0010*/ 	.word	0x00000000
	.align		4
        /*0014*/ 	.word	0xfffffffd
	.align		4
        /*0018*/ 	.word	0x00000000
	.align		4
        /*001c*/ 	.word	0xfffffffc


//--------------------- .text._Z16csrMatMultKerneliiiPdPiS0_S_S_i --------------------------
	.section	.text._Z16csrMatMultKerneliiiPdPiS0_S_S_i,"ax",@progbits
	.align	128
        .global         _Z16csrMatMultKerneliiiPdPiS0_S_S_i
        .type           _Z16csrMatMultKerneliiiPdPiS0_S_S_i,@function
        .size           _Z16csrMatMultKerneliiiPdPiS0_S_S_i,(.L_x_11 - _Z16csrMatMultKerneliiiPdPiS0_S_S_i)
        .other          _Z16csrMatMultKerneliiiPdPiS0_S_S_i,@"STO_CUDA_ENTRY STV_DEFAULT"
_Z16csrMatMultKerneliiiPdPiS0_S_S_i:
.text._Z16csrMatMultKerneliiiPdPiS0_S_S_i:
[----:B------:R-:W-:Y:S01]  /*0000*/  LDC R1, c[0x0][0x37c] ;  /* 0x0000df00ff017b82 */ /* 0x000fe20000000800 */
[----:B------:R-:W0:Y:S07]  /*0010*/  S2R R3, SR_TID.X ;  /* 0x0000000000037919 */ /* 0x000e2e0000002100 */
[----:B------:R-:W0:Y:S01]  /*0020*/  S2UR UR4, SR_CTAID.X ;  /* 0x00000000000479c3 */ /* 0x000e220000002500 */
[----:B------:R-:W1:Y:S01]  /*0030*/  LDCU UR5, c[0x0][0x3b8] ;  /* 0x00007700ff0577ac */ /* 0x000e620008000800 */
[----:B------:R-:W2:Y:S06]  /*0040*/  LDCU UR6, c[0x0][0x380] ;  /* 0x00007000ff0677ac */ /* 0x000eac0008000800 */
[----:B------:R-:W0:Y:S08]  /*0050*/  LDC R0, c[0x0][0x360] ;  /* 0x0000d800ff007b82 */ /* 0x000e300000000800 */
[----:B------:R-:W3:Y:S01]  /*0060*/  LDC R2, c[0x0][0x388] ;  /* 0x0000e200ff027b82 */ /* 0x000ee20000000800 */
[----:B0-----:R-:W-:-:S05]  /*0070*/  IMAD R0, R0, UR4, R3 ;  /* 0x0000000400007c24 */ /* 0x001fca000f8e0203 */
[----:B-1----:R-:W-:Y:S02]  /*0080*/  IADD3 R3, PT, PT, R0, UR5, RZ ;  /* 0x0000000500037c10 */ /* 0x002fe4000fffe0ff */
[----:B---3--:R-:W-:-:S04]  /*0090*/  ISETP.GE.AND P0, PT, R2, 0x1, PT ;  /* 0x000000010200780c */ /* 0x008fc80003f06270 */
[----:B--2---:R-:W-:-:S13]  /*00a0*/  ISETP.GE.OR P0, PT, R3, UR6, !P0 ;  /* 0x0000000603007c0c */ /* 0x004fda000c706670 */
[----:B------:R-:W-:Y:S05]  /*00b0*/  @P0 EXIT ;  /* 0x000000000000094d */ /* 0x000fea0003800000 */
[----:B------:R-:W0:Y:S01]  /*00c0*/  LDC.64 R10, c[0x0][0x3a0] ;  /* 0x0000e800ff0a7b82 */ /* 0x000e220000000a00 */
[----:B------:R-:W1:Y:S01]  /*00d0*/  LDCU.64 UR6, c[0x0][0x390] ;  /* 0x00007200ff0677ac */ /* 0x000e620008000a00 */
[----:B------:R-:W2:Y:S01]  /*00e0*/  LDCU.64 UR8, c[0x0][0x358] ;  /* 0x00006b00ff0877ac */ /* 0x000ea20008000a00 */
[----:B------:R-:W-:Y:S01]  /*00f0*/  UMOV UR4, URZ ;  /* 0x000000ff00047c82 */ /* 0x000fe20008000000 */
[----:B-1----:R-:W-:-:S04]  /*0100*/  UIADD3 UR5, UP0, UPT, UR6, 0x20, URZ ;  /* 0x0000002006057890 */ /* 0x002fc8000ff1e0ff */
[----:B------:R-:W-:Y:S01]  /*0110*/  UIADD3.X UR6, UPT, UPT, URZ, UR7, URZ, UP0, !UPT ;  /* 0x00000007ff067290 */ /* 0x000fe200087fe4ff */
[----:B0-2---:R-:W-:-:S11]  /*0120*/  IMAD.WIDE R10, R3, 0x4, R10 ;  /* 0x00000004030a7825 */ /* 0x005fd600078e020a */
.L_x_9:
[----:B------:R-:W2:Y:S01]  /*0130*/  LDG.E R5, desc[UR8][R10.64] ;  /* 0x000000080a057981 */ /* 0x000ea2000c1e1900 */
[----:B0-----:R-:W0:Y:S03]  /*0140*/  LDCU UR7, c[0x0][0x384] ;  /* 0x00007080ff0777ac */ /* 0x001e260008000800 */
[----:B------:R-:W2:Y:S01]  /*0150*/  LDG.E R2, desc[UR8][R10.64+0x4] ;  /* 0x000004080a027981 */ /* 0x000ea2000c1e1900 */
[----:B------:R-:W-:Y:S01]  /*0160*/  BSSY.RECONVERGENT B0, `(.L_x_0) ;  /* 0x00000c2000007945 */ /* 0x000fe20003800200 */
[----:B------:R-:W-:Y:S02]  /*0170*/  CS2R R8, SRZ ;  /* 0x0000000000087805 */ /* 0x000fe4000001ff00 */
[----:B--2---:R-:W-:-:S13]  /*0180*/  ISETP.GE.AND P0, PT, R5, R2, PT ;  /* 0x000000020500720c */ /* 0x004fda0003f06270 */
[----:B0-----:R-:W-:Y:S05]  /*0190*/  @P0 BRA `(.L_x_1) ;  /* 0x0000000800f80947 */ /* 0x001fea0003800000 */
[C---:B------:R-:W-:Y:S01]  /*01a0*/  VIADDMNMX R2, R5.reuse, 0x1, R2, !PT ;  /* 0x0000000105027846 */ /* 0x040fe20007800102 */
[----:B------:R-:W-:Y:S01]  /*01b0*/  BSSY.RECONVERGENT B1, `(.L_x_2) ;  /* 0x000005c000017945 */ /* 0x000fe20003800200 */
[----:B------:R-:W-:Y:S02]  /*01c0*/  CS2R R8, SRZ ;  /* 0x0000000000087805 */ /* 0x000fe4000001ff00 */
[CC--:B------:R-:W-:Y:S02]  /*01d0*/  IADD3 R3, PT, PT, -R5.reuse, R2.reuse, RZ ;  /* 0x0000000205037210 */ /* 0x0c0fe40007ffe1ff */
[----:B------:R-:W-:Y:S02]  /*01e0*/  IADD3 R2, PT, PT, R5, -R2, RZ ;  /* 0x8000000205027210 */ /* 0x000fe40007ffe0ff */
[----:B------:R-:W-:Y:S02]  /*01f0*/  LOP3.LUT R4, R3, 0x7, RZ, 0xc0, !PT ;  /* 0x0000000703047812 */ /* 0x000fe400078ec0ff */
[----:B------:R-:W-:-:S02]  /*0200*/  ISETP.GT.U32.AND P1, PT, R2, -0x8, PT ;  /* 0xfffffff80200780c */ /* 0x000fc40003f24070 */
[----:B------:R-:W-:-:S11]  /*0210*/  ISETP.NE.AND P0, PT, R4, RZ, PT ;  /* 0x000000ff0400720c */ /* 0x000fd60003f05270 */
[----:B------:R-:W-:Y:S05]  /*0220*/  @P1 BRA `(.L_x_3) ;  /* 0x0000000400501947 */ /* 0x000fea0003800000 */
[----:B------:R-:W-:Y:S02]  /*0230*/  LOP3.LUT R6, R3, 0xfffffff8, RZ, 0xc0, !PT ;  /* 0xfffffff803067812 */ /* 0x000fe400078ec0ff */
[----:B------:R-:W-:Y:S02]  /*0240*/  CS2R R8, SRZ ;  /* 0x0000000000087805 */ /* 0x000fe4000001ff00 */
[----:B------:R-:W-:-:S07]  /*0250*/  IADD3 R6, PT, PT, -R6, RZ, RZ ;  /* 0x000000ff06067210 */ /* 0x000fce0007ffe1ff */
.L_x_4:
[----:B------:R-:W0:Y:S02]  /*0260*/  LDC.64 R28, c[0x0][0x398] ;  /* 0x0000e600ff1c7b82 */ /* 0x000e240000000a00 */
[----:B0-----:R-:W-:-:S05]  /*0270*/  IMAD.WIDE R28, R5, 0x4, R28 ;  /* 0x00000004051c7825 */ /* 0x001fca00078e021c */
[----:B------:R-:W2:Y:S04]  /*0280*/  LDG.E R17, desc[UR8][R28.64] ;  /* 0x000000081c117981 */ /* 0x000ea8000c1e1900 */
[----:B------:R-:W3:Y:S04]  /*0290*/  LDG.E R22, desc[UR8][R28.64+0x4] ;  /* 0x000004081c167981 */ /* 0x000ee8000c1e1900 */
[----:B------:R-:W4:Y:S01]  /*02a0*/  LDG.E R2, desc[UR8][R28.64+0x8] ;  /* 0x000008081c027981 */ /* 0x000f22000c1e1900 */
[----:B------:R-:W-:Y:S02]  /*02b0*/  MOV R12, UR5 ;  /* 0x00000005000c7c02 */ /* 0x000fe40008000f00 */
[----:B------:R-:W-:Y:S01]  /*02c0*/  MOV R13, UR6 ;  /* 0x00000006000d7c02 */ /* 0x000fe20008000f00 */
[----:B------:R-:W5:Y:S02]  /*02d0*/  LDG.E R7, desc[UR8][R28.64+0xc] ;  /* 0x00000c081c077981 */ /* 0x000f64000c1e1900 */
[----:B------:R-:W-:-:S02]  /*02e0*/  IMAD.WIDE R12, R5, 0x8, R12 ;  /* 0x00000008050c7825 */ /* 0x000fc400078e020c */
[----:B------:R-:W5:Y:S01]  /*02f0*/  LDG.E R24, desc[UR8][R28.64+0x10] ;  /* 0x000010081c187981 */ /* 0x000f62000c1e1900 */
[----:B--2---:R-:W-:Y:S02]  /*0300*/  ISETP.GE.AND P3, PT, R17, UR7, PT ;  /* 0x0000000711007c0c */ /* 0x004fe4000bf66270 */
[----:B---3--:R-:W-:-:S11]  /*0310*/  ISETP.GE.AND P4, PT, R22, UR7, PT ;  /* 0x0000000716007c0c */ /* 0x008fd6000bf86270 */
[----:B------:R-:W0:Y:S01]  /*0320*/  @!P3 LDC R16, c[0x0][0x388] ;  /* 0x0000e200ff10bb82 */ /* 0x000e220000000800 */
[----:B------:R-:W2:Y:S07]  /*0330*/  @!P3 LDG.E.64 R18, desc[UR8][R12.64+-0x20] ;  /* 0xffffe0080c12b981 */ /* 0x000eae000c1e1b00 */
[----:B------:R-:W1:Y:S08]  /*0340*/  @!P3 LDC.64 R14, c[0x0][0x3a8] ;  /* 0x0000ea00ff0ebb82 */ /* 0x000e700000000a00 */
[----:B------:R-:W3:Y:S01]  /*0350*/  @!P4 LDC R23, c[0x0][0x388] ;  /* 0x0000e200ff17cb82 */ /* 0x000ee20000000800 */
[----:B0-----:R-:W-:-:S07]  /*0360*/  @!P3 IMAD R17, R17, R16, UR4 ;  /* 0x000000041111be24 */ /* 0x001fce000f8e0210 */
[----:B------:R-:W0:Y:S01]  /*0370*/  @!P4 LDC.64 R20, c[0x0][0x3a8] ;  /* 0x0000ea00ff14cb82 */ /* 0x000e220000000a00 */
[----:B-1----:R-:W-:Y:S02]  /*0380*/  @!P3 IMAD.WIDE R16, R17, 0x8, R14 ;  /* 0x000000081110b825 */ /* 0x002fe400078e020e */
[----:B------:R-:W2:Y:S04]  /*0390*/  @!P4 LDG.E.64 R14, desc[UR8][R12.64+-0x18] ;  /* 0xffffe8080c0ec981 */ /* 0x000ea8000c1e1b00 */
[----:B------:R-:W2:Y:S01]  /*03a0*/  @!P3 LDG.E.64 R16, desc[UR8][R16.64] ;  /* 0x000000081010b981 */ /* 0x000ea2000c1e1b00 */
[----:B---3--:R-:W-:Y:S01]  /*03b0*/  @!P4 IMAD R23, R22, R23, UR4 ;  /* 0x000000041617ce24 */ /* 0x008fe2000f8e0217 */
[----:B----4-:R-:W-:Y:S02]  /*03c0*/  ISETP.GE.AND P1, PT, R2, UR7, PT ;  /* 0x0000000702007c0c */ /* 0x010fe4000bf26270 */
[----:B------:R-:W3:Y:S01]  /*03d0*/  LDG.E R22, desc[UR8][R28.64+0x14] ;  /* 0x000014081c167981 */ /* 0x000ee2000c1e1900 */
[----:B0-----:R-:W-:Y:S01]  /*03e0*/  @!P4 IMAD.WIDE R20, R23, 0x8, R20 ;  /* 0x000000081714c825 */ /* 0x001fe200078e0214 */
[----:B-----5:R-:W-:-:S09]  /*03f0*/  ISETP.GE.AND P2, PT, R7, UR7, PT ;  /* 0x0000000707007c0c */ /* 0x020fd2000bf46270 */
[----:B------:R-:W0:Y:S01]  /*0400*/  @!P1 LDC R23, c[0x0][0x388] ;  /* 0x0000e200ff179b82 */ /* 0x000e220000000800 */
[----:B------:R-:W4:Y:S07]  /*0410*/  @!P4 LDG.E.64 R20, desc[UR8][R20.64] ;  /* 0x000000081414c981 */ /* 0x000f2e000c1e1b00 */
[----:B------:R-:W1:Y:S01]  /*0420*/  @!P2 LDC R26, c[0x0][0x388] ;  /* 0x0000e200ff1aab82 */ /* 0x000e620000000800 */
[----:B0-----:R-:W-:Y:S02]  /*0430*/  @!P1 IMAD R23, R2, R23, UR4 ;  /* 0x0000000402179e24 */ /* 0x001fe4000f8e0217 */
[----:B------:R-:W5:Y:S01]  /*0440*/  LDG.E R2, desc[UR8][R28.64+0x18] ;  /* 0x000018081c027981 */ /* 0x000f62000c1e1900 */
[----:B-1----:R-:W-:Y:S01]  /*0450*/  @!P2 IMAD R7, R7, R26, UR4 ;  /* 0x000000040707ae24 */ /* 0x002fe2000f8e021a */
[----:B--2---:R-:W-:-:S03]  /*0460*/  @!P3 DFMA R8, R18, R16, R8 ;  /* 0x000000101208b22b */ /* 0x004fc60000000008 */
[----:B------:R-:W0:Y:S08]  /*0470*/  @!P1 LDC.64 R18, c[0x0][0x3a8] ;  /* 0x0000ea00ff129b82 */ /* 0x000e300000000a00 */
[----:B------:R-:W1:Y:S01]  /*0480*/  @!P2 LDC.64 R16, c[0x0][0x3a8] ;  /* 0x0000ea00ff10ab82 */ /* 0x000e620000000a00 */
[----:B----4-:R-:W-:Y:S01]  /*0490*/  @!P4 DFMA R8, R14, R20, R8 ;  /* 0x000000140e08c22b */ /* 0x010fe20000000008 */
[----:B------:R-:W2:Y:S04]  /*04a0*/  @!P1 LDG.E.64 R20, desc[UR8][R12.64+-0x10] ;  /* 0xfffff0080c149981 */ /* 0x000ea8000c1e1b00 */
[----:B------:R-:W4:Y:S01]  /*04b0*/  @!P2 LDG.E.64 R14, desc[UR8][R12.64+-0x8] ;  /* 0xfffff8080c0ea981 */ /* 0x000f22000c1e1b00 */
[----:B0-----:R-:W-:-:S06]  /*04c0*/  @!P1 IMAD.WIDE R18, R23, 0x8, R18 ;  /* 0x0000000817129825 */ /* 0x001fcc00078e0212 */
[----:B------:R-:W2:Y:S01]  /*04d0*/  @!P1 LDG.E.64 R18, desc[UR8][R18.64] ;  /* 0x0000000812129981 */ /* 0x000ea2000c1e1b00 */
[----:B-1----:R-:W-:-:S03]  /*04e0*/  @!P2 IMAD.WIDE R16, R7, 0x8, R16 ;  /* 0x000000080710a825 */ /* 0x002fc600078e0210 */
[----:B------:R-:W4:Y:S04]  /*04f0*/  LDG.E R7, desc[UR8][R28.64+0x1c] ;  /* 0x00001c081c077981 */ /* 0x000f28000c1e1900 */
[----:B------:R-:W4:Y:S01]  /*0500*/  @!P2 LDG.E.64 R16, desc[UR8][R16.64] ;  /* 0x000000081010a981 */ /* 0x000f22000c1e1b00 */
[----:B------:R-:W-:Y:S02]  /*0510*/  ISETP.GE.AND P5, PT, R24, UR7, PT ;  /* 0x0000000718007c0c */ /* 0x000fe4000bfa6270 */
[----:B---3--:R-:W-:Y:S02]  /*0520*/  ISETP.GE.AND P4, PT, R22, UR7, PT ;  /* 0x0000000716007c0c */ /* 0x008fe4000bf86270 */
[----:B-----5:R-:W-:-:S09]  /*0530*/  ISETP.GE.AND P3, PT, R2, UR7, PT ;  /* 0x0000000702007c0c */ /* 0x020fd2000bf66270 */
[----:B------:R-:W0:Y:S08]  /*0540*/  @!P5 LDC R27, c[0x0][0x388] ;  /* 0x0000e200ff1bdb82 */ /* 0x000e300000000800 */
[----:B------:R-:W1:Y:S08]  /*0550*/  @!P4 LDC R23, c[0x0][0x388] ;  /* 0x0000e200ff17cb82 */ /* 0x000e700000000800 */
[----:B------:R-:W3:Y:S01]  /*0560*/  @!P3 LDC R25, c[0x0][0x388] ;  /* 0x0000e200ff19bb82 */ /* 0x000ee20000000800 */
[----:B0-----:R-:W-:-:S02]  /*0570*/  @!P5 IMAD R27, R24, R27, UR4 ;  /* 0x00000004181bde24 */ /* 0x001fc4000f8e021b */
[----:B-1----:R-:W-:Y:S02]  /*0580*/  @!P4 IMAD R23, R22, R23, UR4 ;  /* 0x000000041617ce24 */ /* 0x002fe4000f8e0217 */
[----:B---3--:R-:W-:Y:S01]  /*0590*/  @!P3 IMAD R25, R2, R25, UR4 ;  /* 0x000000040219be24 */ /* 0x008fe2000f8e0219 */
[----:B--2---:R-:W-:Y:S02]  /*05a0*/  @!P1 DFMA R8, R20, R18, R8 ;  /* 0x000000121408922b */ /* 0x004fe40000000008 */
[----:B------:R-:W0:Y:S01]  /*05b0*/  @!P5 LDC.64 R20, c[0x0][0x3a8] ;  /* 0x0000ea00ff14db82 */ /* 0x000e220000000a00 */
[----:B----4-:R-:W-:-:S07]  /*05c0*/  ISETP.GE.AND P1, PT, R7, UR7, PT ;  /* 0x0000000707007c0c */ /* 0x010fce000bf26270 */
[----:B------:R-:W1:Y:S01]  /*05d0*/  @!P4 LDC.64 R18, c[0x0][0x3a8] ;  /* 0x0000ea00ff12cb82 */ /* 0x000e620000000a00 */
[----:B------:R-:W-:-:S05]  /*05e0*/  @!P2 DFMA R8, R14, R16, R8 ;  /* 0x000000100e08a22b */ /* 0x000fca0000000008 */
[----:B------:R-:W2:Y:S02]  /*05f0*/  @!P1 LDG.E.64 R28, desc[UR8][R12.64+0x18] ;  /* 0x000018080c1c9981 */ /* 0x000ea4000c1e1b00 */
[----:B------:R-:W3:Y:S08]  /*0600*/  @!P3 LDC.64 R14, c[0x0][0x3a8] ;  /* 0x0000ea00ff0ebb82 */ /* 0x000ef00000000a00 */
[----:B------:R-:W4:Y:S01]  /*0610*/  @!P1 LDC R24, c[0x0][0x388] ;  /* 0x0000e200ff189b82 */ /* 0x000f220000000800 */
[----:B0-----:R-:W-:-:S02]  /*0620*/  @!P5 IMAD.WIDE R20, R27, 0x8, R20 ;  /* 0x000000081b14d825 */ /* 0x001fc400078e0214 */
[----:B------:R-:W5:Y:S04]  /*0630*/  @!P4 LDG.E.64 R26, desc[UR8][R12.64+0x8] ;  /* 0x000008080c1ac981 */ /* 0x000f68000c1e1b00 */
[----:B------:R-:W2:Y:S01]  /*0640*/  @!P5 LDG.E.64 R20, desc[UR8][R20.64] ;  /* 0x000000081414d981 */ /* 0x000ea2000c1e1b00 */
[----:B------:R-:W0:Y:S01]  /*0650*/  @!P1 LDC.64 R16, c[0x0][0x3a8] ;  /* 0x0000ea00ff109b82 */ /* 0x000e220000000a00 */
[----:B-1----:R-:W-:Y:S02]  /*0660*/  @!P4 IMAD.WIDE R18, R23, 0x8, R18 ;  /* 0x000000081712c825 */ /* 0x002fe400078e0212 */
[----:B------:R-:W2:Y:S04]  /*0670*/  @!P5 LDG.E.64 R22, desc[UR8][R12.64] ;  /* 0x000000080c16d981 */ /* 0x000ea8000c1e1b00 */
[----:B------:R-:W5:Y:S01]  /*0680*/  @!P4 LDG.E.64 R18, desc[UR8][R18.64] ;  /* 0x000000081212c981 */ /* 0x000f62000c1e1b00 */
[----:B---3--:R-:W-:-:S06]  /*0690*/  @!P3 IMAD.WIDE R14, R25, 0x8, R14 ;  /* 0x00000008190eb825 */ /* 0x008fcc00078e020e */
[----:B------:R-:W3:Y:S01]  /*06a0*/  @!P3 LDG.E.64 R14, desc[UR8][R14.64] ;  /* 0x000000080e0eb981 */ /* 0x000ee2000c1e1b00 */
[----:B----4-:R-:W-:-:S03]  /*06b0*/  @!P1 IMAD R7, R7, R24, UR4 ;  /* 0x0000000407079e24 */ /* 0x010fc6000f8e0218 */
[----:B------:R-:W3:Y:S01]  /*06c0*/  @!P3 LDG.E.64 R24, desc[UR8][R12.64+0x10] ;  /* 0x000010080c18b981 */ /* 0x000ee2000c1e1b00 */
[----:B0-----:R-:W-:-:S06]  /*06d0*/  @!P1 IMAD.WIDE R16, R7, 0x8, R16 ;  /* 0x0000000807109825 */ /* 0x001fcc00078e0210 */
[----:B------:R-:W4:Y:S01]  /*06e0*/  @!P1 LDG.E.64 R16, desc[UR8][R16.64] ;  /* 0x0000000810109981 */ /* 0x000f22000c1e1b00 */
[----:B------:R-:W-:-:S04]  /*06f0*/  IADD3 R6, PT, PT, R6, 0x8, RZ ;  /* 0x0000000806067810 */ /* 0x000fc80007ffe0ff */
[----:B------:R-:W-:Y:S02]  /*0700*/  ISETP.NE.AND P2, PT, R6, RZ, PT ;  /* 0x000000ff0600720c */ /* 0x000fe40003f45270 */
[----:B------:R-:W-:Y:S01]  /*0710*/  IADD3 R5, PT, PT, R5, 0x8, RZ ;  /* 0x0000000805057810 */ /* 0x000fe20007ffe0ff */
[----:B--2---:R-:W-:-:S08]  /*0720*/  @!P5 DFMA R8, R22, R20, R8 ;  /* 0x000000141608d22b */ /* 0x004fd00000000008 */
[----:B-----5:R-:W-:-:S08]  /*0730*/  @!P4 DFMA R8, R26, R18, R8 ;  /* 0x000000121a08c22b */ /* 0x020fd00000000008 */
[----:B---3--:R-:W-:-:S08]  /*0740*/  @!P3 DFMA R8, R24, R14, R8 ;  /* 0x0000000e1808b22b */ /* 0x008fd00000000008 */
[----:B----4-:R-:W-:Y:S01]  /*0750*/  @!P1 DFMA R8, R28, R16, R8 ;  /* 0x000000101c08922b */ /* 0x010fe20000000008 */
[----:B------:R-:W-:Y:S10]  /*0760*/  @P2 BRA `(.L_x_4) ;  /* 0xfffffff800bc2947 */ /* 0x000ff4000383ffff */
.L_x_3:
[----:B------:R-:W-:Y:S05]  /*0770*/  BSYNC.RECONVERGENT B1 ;  /* 0x0000000000017941 */ /* 0x000fea0003800200 */
.L_x_2:
[----:B------:R-:W-:Y:S05]  /*0780*/  @!P0 BRA `(.L_x_1) ;  /* 0x00000004007c8947 */ /* 0x000fea0003800000 */
[----:B------:R-:W-:Y:S01]  /*0790*/  ISETP.GE.U32.AND P0, PT, R4, 0x4, PT ;  /* 0x000000040400780c */ /* 0x000fe20003f06070 */
[----:B------:R-:W-:Y:S01]  /*07a0*/  BSSY.RECONVERGENT B1, `(.L_x_5) ;  /* 0x000002e000017945 */ /* 0x000fe20003800200 */
[----:B------:R-:W-:-:S04]  /*07b0*/  LOP3.LUT R24, R3, 0x3, RZ, 0xc0, !PT ;  /* 0x0000000303187812 */ /* 0x000fc800078ec0ff */
[----:B------:R-:W-:-:S07]  /*07c0*/  ISETP.NE.AND P4, PT, R24, RZ, PT ;  /* 0x000000ff1800720c */ /* 0x000fce0003f85270 */
[----:B------:R-:W-:Y:S06]  /*07d0*/  @!P0 BRA `(.L_x_6) ;  /* 0x0000000000a88947 */ /* 0x000fec0003800000 */
[----:B------:R-:W0:Y:S01]  /*07e0*/  LDC.64 R12, c[0x0][0x398] ;  /* 0x0000e600ff0c7b82 */ /* 0x000e220000000a00 */
[----:B------:R-:W1:Y:S07]  /*07f0*/  LDCU UR10, c[0x0][0x384] ;  /* 0x00007080ff0a77ac */ /* 0x000e6e0008000800 */
[----:B------:R-:W2:Y:S01]  /*0800*/  LDC.64 R6, c[0x0][0x390] ;  /* 0x0000e400ff067b82 */ /* 0x000ea20000000a00 */
[----:B0-----:R-:W-:-:S05]  /*0810*/  IMAD.WIDE R12, R5, 0x4, R12 ;  /* 0x00000004050c7825 */ /* 0x001fca00078e020c */
[----:B------:R-:W1:Y:S04]  /*0820*/  LDG.E R2, desc[UR8][R12.64] ;  /* 0x000000080c027981 */ /* 0x000e68000c1e1900 */
[----:B------:R-:W3:Y:S04]  /*0830*/  LDG.E R16, desc[UR8][R12.64+0x4] ;  /* 0x000004080c107981 */ /* 0x000ee8000c1e1900 */
[----:B------:R-:W4:Y:S04]  /*0840*/  LDG.E R4, desc[UR8][R12.64+0x8] ;  /* 0x000008080c047981 */ /* 0x000f28000c1e1900 */
[----:B------:R-:W5:Y:S01]  /*0850*/  LDG.E R25, desc[UR8][R12.64+0xc] ;  /* 0x00000c080c197981 */ /* 0x000f62000c1e1900 */
[----:B--2---:R-:W-:Y:S01]  /*0860*/  IMAD.WIDE R6, R5, 0x8, R6 ;  /* 0x0000000805067825 */ /* 0x004fe200078e0206 */
[----:B-1----:R-:W-:-:S02]  /*0870*/  ISETP.GE.AND P0, PT, R2, UR10, PT ;  /* 0x0000000a02007c0c */ /* 0x002fc4000bf06270 */
[----:B---3--:R-:W-:Y:S02]  /*0880*/  ISETP.GE.AND P1, PT, R16, UR10, PT ;  /* 0x0000000a10007c0c */ /* 0x008fe4000bf26270 */
[----:B----4-:R-:W-:Y:S02]  /*0890*/  ISETP.GE.AND P2, PT, R4, UR10, PT ;  /* 0x0000000a04007c0c */ /* 0x010fe4000bf46270 */
[----:B-----5:R-:W-:-:S07]  /*08a0*/  ISETP.GE.AND P3, PT, R25, UR10, PT ;  /* 0x0000000a19007c0c */ /* 0x020fce000bf66270 */
[----:B------:R-:W0:Y:S08]  /*08b0*/  @!P0 LDC R27, c[0x0][0x388] ;  /* 0x0000e200ff1b8b82 */ /* 0x000e300000000800 */
[----:B------:R-:W1:Y:S01]  /*08c0*/  @!P0 LDC.64 R14, c[0x0][0x3a8] ;  /* 0x0000ea00ff0e8b82 */ /* 0x000e620000000a00 */
[----:B------:R-:W2:Y:S07]  /*08d0*/  @!P3 LDG.E.64 R28, desc[UR8][R6.64+0x18] ;  /* 0x00001808061cb981 */ /* 0x000eae000c1e1b00 */
[----:B------:R-:W3:Y:S08]  /*08e0*/  @!P1 LDC R17, c[0x0][0x388] ;  /* 0x0000e200ff119b82 */ /* 0x000ef00000000800 */
[----:B------:R-:W4:Y:S01]  /*08f0*/  @!P1 LDC.64 R18, c[0x0][0x3a8] ;  /* 0x0000ea00ff129b82 */ /* 0x000f220000000a00 */
[----:B0-----:R-:W-:-:S07]  /*0900*/  @!P0 IMAD R13, R2, R27, UR4 ;  /* 0x00000004020d8e24 */ /* 0x001fce000f8e021b */
[----:B------:R-:W0:Y:S01]  /*0910*/  @!P2 LDC R21, c[0x0][0x388] ;  /* 0x0000e200ff15ab82 */ /* 0x000e220000000800 */
[----:B-1----:R-:W-:-:S06]  /*0920*/  @!P0 IMAD.WIDE R14, R13, 0x8, R14 ;  /* 0x000000080d0e8825 */ /* 0x002fcc00078e020e */
[----:B------:R-:W5:Y:S01]  /*0930*/  @!P0 LDG.E.64 R14, desc[UR8][R14.64] ;  /* 0x000000080e0e8981 */ /* 0x000f62000c1e1b00 */
[----:B------:R-:W1:Y:S01]  /*0940*/  @!P2 LDC.64 R22, c[0x0][0x3a8] ;  /* 0x0000ea00ff16ab82 */ /* 0x000e620000000a00 */
[----:B---3--:R-:W-:Y:S02]  /*0950*/  @!P1 IMAD R27, R16, R17, UR4 ;  /* 0x00000004101b9e24 */ /* 0x008fe4000f8e0211 */
[----:B------:R-:W5:Y:S05]  /*0960*/  @!P0 LDG.E.64 R16, desc[UR8][R6.64] ;  /* 0x0000000806108981 */ /* 0x000f6a000c1e1b00 */
[----:B------:R-:W3:Y:S08]  /*0970*/  @!P3 LDC R2, c[0x0][0x388] ;  /* 0x0000e200ff02bb82 */ /* 0x000ef00000000800 */
[----:B------:R-:W3:Y:S01]  /*0980*/  @!P3 LDC.64 R12, c[0x0][0x3a8] ;  /* 0x0000ea00ff0cbb82 */ /* 0x000ee20000000a00 */
[----:B----4-:R-:W-:-:S04]  /*0990*/  @!P1 IMAD.WIDE R18, R27, 0x8, R18 ;  /* 0x000000081b129825 */ /* 0x010fc800078e0212 */
[----:B0-----:R-:W-:Y:S02]  /*09a0*/  @!P2 IMAD R27, R4, R21, UR4 ;  /* 0x00000004041bae24 */ /* 0x001fe4000f8e0215 */
[----:B------:R-:W4:Y:S02]  /*09b0*/  @!P1 LDG.E.64 R18, desc[UR8][R18.64] ;  /* 0x0000000812129981 */ /* 0x000f24000c1e1b00 */
[----:B-1----:R-:W-:Y:S02]  /*09c0*/  @!P2 IMAD.WIDE R22, R27, 0x8, R22 ;  /* 0x000000081b16a825 */ /* 0x002fe400078e0216 */
[----:B------:R-:W4:Y:S04]  /*09d0*/  @!P1 LDG.E.64 R20, desc[UR8][R6.64+0x8] ;  /* 0x0000080806149981 */ /* 0x000f28000c1e1b00 */
[----:B------:R-:W2:Y:S01]  /*09e0*/  @!P2 LDG.E.64 R22, desc[UR8][R22.64] ;  /* 0x000000081616a981 */ /* 0x000ea2000c1e1b00 */
[----:B---3--:R-:W-:-:S03]  /*09f0*/  @!P3 IMAD R25, R25, R2, UR4 ;  /* 0x000000041919be24 */ /* 0x008fc6000f8e0202 */
[----:B------:R-:W2:Y:S01]  /*0a00*/  @!P2 LDG.E.64 R26, desc[UR8][R6.64+0x10] ;  /* 0x00001008061aa981 */ /* 0x000ea2000c1e1b00 */
[----:B------:R-:W-:-:S06]  /*0a10*/  @!P3 IMAD.WIDE R12, R25, 0x8, R12 ;  /* 0x00000008190cb825 */ /* 0x000fcc00078e020c */
[----:B------:R-:W3:Y:S01]  /*0a20*/  @!P3 LDG.E.64 R12, desc[UR8][R12.64] ;  /* 0x000000080c0cb981 */ /* 0x000ee2000c1e1b00 */
[----:B------:R-:W-:Y:S01]  /*0a30*/  IADD3 R5, PT, PT, R5, 0x4, RZ ;  /* 0x0000000405057810 */ /* 0x000fe20007ffe0ff */
[----:B-----5:R-:W-:-:S08]  /*0a40*/  @!P0 DFMA R8, R16, R14, R8 ;  /* 0x0000000e1008822b */ /* 0x020fd00000000008 */
[----:B----4-:R-:W-:-:S08]  /*0a50*/  @!P1 DFMA R8, R20, R18, R8 ;  /* 0x000000121408922b */ /* 0x010fd00000000008 */
[----:B--2---:R-:W-:-:S08]  /*0a60*/  @!P2 DFMA R8, R26, R22, R8 ;  /* 0x000000161a08a22b */ /* 0x004fd00000000008 */
[----:B---3--:R-:W-:-:S11]  /*0a70*/  @!P3 DFMA R8, R28, R12, R8 ;  /* 0x0000000c1c08b22b */ /* 0x008fd60000000008 */
.L_x_6:
[----:B------:R-:W-:Y:S05]  /*0a80*/  BSYNC.RECONVERGENT B1 ;  /* 0x0000000000017941 */ /* 0x000fea0003800200 */
.L_x_5:
[----:B------:R-:W-:Y:S05]  /*0a90*/  @!P4 BRA `(.L_x_1) ;  /* 0x0000000000b8c947 */ /* 0x000fea0003800000 */
[----:B------:R-:W-:Y:S01]  /*0aa0*/  ISETP.NE.AND P0, PT, R24, 0x1, PT ;  /* 0x000000011800780c */ /* 0x000fe20003f05270 */
[----:B------:R-:W-:Y:S01]  /*0ab0*/  BSSY.RECONVERGENT B1, `(.L_x_7) ;  /* 0x000001c000017945 */ /* 0x000fe20003800200 */
[----:B------:R-:W-:-:S04]  /*0ac0*/  LOP3.LUT R3, R3, 0x1, RZ, 0xc0, !PT ;  /* 0x0000000103037812 */ /* 0x000fc800078ec0ff */
[----:B------:R-:W-:-:S07]  /*0ad0*/  ISETP.NE.U32.AND P2, PT, R3, 0x1, PT ;  /* 0x000000010300780c */ /* 0x000fce0003f45070 */
[----:B------:R-:W-:Y:S06]  /*0ae0*/  @!P0 BRA `(.L_x_8) ;  /* 0x0000000000608947 */ /* 0x000fec0003800000 */
[----:B------:R-:W0:Y:S01]  /*0af0*/  LDC.64 R2, c[0x0][0x398] ;  /* 0x0000e600ff027b82 */ /* 0x000e220000000a00 */
[----:B------:R-:W1:Y:S07]  /*0b00*/  LDCU UR10, c[0x0][0x384] ;  /* 0x00007080ff0a77ac */ /* 0x000e6e0008000800 */
[----:B------:R-:W2:Y:S01]  /*0b10*/  LDC.64 R6, c[0x0][0x390] ;  /* 0x0000e400ff067b82 */ /* 0x000ea20000000a00 */
[----:B0-----:R-:W-:-:S05]  /*0b20*/  IMAD.WIDE R12, R5, 0x4, R2 ;  /* 0x00000004050c7825 */ /* 0x001fca00078e0202 */
[----:B------:R-:W1:Y:S04]  /*0b30*/  LDG.E R17, desc[UR8][R12.64] ;  /* 0x000000080c117981 */ /* 0x000e68000c1e1900 */
[----:B------:R-:W3:Y:S01]  /*0b40*/  LDG.E R4, desc[UR8][R12.64+0x4] ;  /* 0x000004080c047981 */ /* 0x000ee2000c1e1900 */
[----:B--2---:R-:W-:Y:S01]  /*0b50*/  IMAD.WIDE R6, R5, 0x8, R6 ;  /* 0x0000000805067825 */ /* 0x004fe200078e0206 */
[----:B-1----:R-:W-:Y:S02]  /*0b60*/  ISETP.GE.AND P0, PT, R17, UR10, PT ;  /* 0x0000000a11007c0c */ /* 0x002fe4000bf06270 */
[----:B---3--:R-:W-:-:S11]  /*0b70*/  ISETP.GE.AND P1, PT, R4, UR10, PT ;  /* 0x0000000a04007c0c */ /* 0x008fd6000bf26270 */
[----:B------:R-:W0:Y:S01]  /*0b80*/  @!P0 LDC R16, c[0x0][0x388] ;  /* 0x0000e200ff108b82 */ /* 0x000e220000000800 */
[----:B------:R-:W2:Y:S07]  /*0b90*/  @!P0 LDG.E.64 R12, desc[UR8][R6.64] ;  /* 0x00000008060c8981 */ /* 0x000eae000c1e1b00 */
[----:B------:R-:W1:Y:S08]  /*0ba0*/  @!P0 LDC.64 R14, c[0x0][0x3a8] ;  /* 0x0000ea00ff0e8b82 */ /* 0x000e700000000a00 */
[----:B------:R-:W3:Y:S08]  /*0bb0*/  @!P1 LDC R19, c[0x0][0x388] ;  /* 0x0000e200ff139b82 */ /* 0x000ef00000000800 */
[----:B------:R-:W4:Y:S01]  /*0bc0*/  @!P1 LDC.64 R2, c[0x0][0x3a8] ;  /* 0x0000ea00ff029b82 */ /* 0x000f220000000a00 */
[----:B0-----:R-:W-:-:S04]  /*0bd0*/  @!P0 IMAD R17, R17, R16, UR4 ;  /* 0x0000000411118e24 */ /* 0x001fc8000f8e0210 */
[----:B-1----:R-:W-:-:S06]  /*0be0*/  @!P0 IMAD.WIDE R14, R17, 0x8, R14 ;  /* 0x00000008110e8825 */ /* 0x002fcc00078e020e */
[----:B------:R-:W2:Y:S01]  /*0bf0*/  @!P0 LDG.E.64 R14, desc[UR8][R14.64] ;  /* 0x000000080e0e8981 */ /* 0x000ea2000c1e1b00 */
[----:B---3--:R-:W-:-:S04]  /*0c00*/  @!P1 IMAD R17, R4, R19, UR4 ;  /* 0x0000000404119e24 */ /* 0x008fc8000f8e0213 */
[----:B----4-:R-:W-:Y:S02]  /*0c10*/  @!P1 IMAD.WIDE R16, R17, 0x8, R2 ;  /* 0x0000000811109825 */ /* 0x010fe400078e0202 */
[----:B------:R-:W3:Y:S04]  /*0c20*/  @!P1 LDG.E.64 R2, desc[UR8][R6.64+0x8] ;  /* 0x0000080806029981 */ /* 0x000ee8000c1e1b00 */
[----:B------:R-:W3:Y:S01]  /*0c30*/  @!P1 LDG.E.64 R16, desc[UR8][R16.64] ;  /* 0x0000000810109981 */ /* 0x000ee2000c1e1b00 */
[----:B------:R-:W-:Y:S01]  /*0c40*/  IADD3 R5, PT, PT, R5, 0x2, RZ ;  /* 0x0000000205057810 */ /* 0x000fe20007ffe0ff */
[----:B--2---:R-:W-:-:S08]  /*0c50*/  @!P0 DFMA R8, R12, R14, R8 ;  /* 0x0000000e0c08822b */ /* 0x004fd00000000008 */
[----:B---3--:R-:W-:-:S11]  /*0c60*/  @!P1 DFMA R8, R2, R16, R8 ;  /* 0x000000100208922b */ /* 0x008fd60000000008 */
.L_x_8:
[----:B------:R-:W-:Y:S05]  /*0c70*/  BSYNC.RECONVERGENT B1 ;  /* 0x0000000000017941 */ /* 0x000fea0003800200 */
.L_x_7:
[----:B------:R-:W-:Y:S05]  /*0c80*/  @P2 BRA `(.L_x_1) ;  /* 0x00000000003c2947 */ /* 0x000fea0003800000 */
[----:B------:R-:W0:Y:S01]  /*0c90*/  LDC.64 R2, c[0x0][0x398] ;  /* 0x0000e600ff027b82 */ /* 0x000e220000000a00 */
[----:B------:R-:W1:Y:S01]  /*0ca0*/  LDCU UR10, c[0x0][0x384] ;  /* 0x00007080ff0a77ac */ /* 0x000e620008000800 */
[----:B0-----:R-:W-:-:S05]  /*0cb0*/  IMAD.WIDE R2, R5, 0x4, R2 ;  /* 0x0000000405027825 */ /* 0x001fca00078e0202 */
[----:B------:R-:W1:Y:S02]  /*0cc0*/  LDG.E R13, desc[UR8][R2.64] ;  /* 0x00000008020d7981 */ /* 0x000e64000c1e1900 */
[----:B-1----:R-:W-:-:S13]  /*0cd0*/  ISETP.GE.AND P0, PT, R13, UR10, PT ;  /* 0x0000000a0d007c0c */ /* 0x002fda000bf06270 */
[----:B------:R-:W-:Y:S05]  /*0ce0*/  @P0 BRA `(.L_x_1) ;  /* 0x0000000000240947 */ /* 0x000fea0003800000 */
[----:B------:R-:W0:Y:S08]  /*0cf0*/  LDC R4, c[0x0][0x388] ;  /* 0x0000e200ff047b82 */ /* 0x000e300000000800 */
[----:B------:R-:W1:Y:S08]  /*0d00*/  LDC.64 R2, c[0x0][0x390] ;  /* 0x0000e400ff027b82 */ /* 0x000e700000000a00 */
[----:B------:R-:W2:Y:S01]  /*0d10*/  LDC.64 R6, c[0x0][0x3a8] ;  /* 0x0000ea00ff067b82 */ /* 0x000ea20000000a00 */
[----:B0-----:R-:W-:-:S02]  /*0d20*/  IMAD R13, R13, R4, UR4 ;  /* 0x000000040d0d7e24 */ /* 0x001fc4000f8e0204 */
[----:B-1----:R-:W-:-:S06]  /*0d30*/  IMAD.WIDE R2, R5, 0x8, R2 ;  /* 0x0000000805027825 */ /* 0x002fcc00078e0202 */
[----:B------:R-:W3:Y:S01]  /*0d40*/  LDG.E.64 R2, desc[UR8][R2.64] ;  /* 0x0000000802027981 */ /* 0x000ee2000c1e1b00 */
[----:B--2---:R-:W-:-:S06]  /*0d50*/  IMAD.WIDE R4, R13, 0x8, R6 ;  /* 0x000000080d047825 */ /* 0x004fcc00078e0206 */
[----:B------:R-:W3:Y:S02]  /*0d60*/  LDG.E.64 R4, desc[UR8][R4.64] ;  /* 0x0000000804047981 */ /* 0x000ee4000c1e1b00 */
[----:B---3--:R-:W-:-:S11]  /*0d70*/  DFMA R8, R2, R4, R8 ;  /* 0x000000040208722b */ /* 0x008fd60000000008 */
.L_x_1:
[----:B------:R-:W-:Y:S05]  /*0d80*/  BSYNC.RECONVERGENT B0 ;  /* 0x0000000000007941 */ /* 0x000fea0003800200 */
.L_x_0:
[----:B------:R-:W0:Y:S08]  /*0d90*/  LDC R7, c[0x0][0x388] ;  /* 0x0000e200ff077b82 */ /* 0x000e300000000800 */
[----:B------:R-:W1:Y:S01]  /*0da0*/  LDC.64 R2, c[0x0][0x3b0] ;  /* 0x0000ec00ff027b82 */ /* 0x000e620000000a00 */
[----:B0-----:R-:W-:Y:S01]  /*0db0*/  IMAD R5, R0, R7, UR4 ;  /* 0x0000000400057e24 */ /* 0x001fe2000f8e0207 */
[----:B------:R-:W-:-:S06]  /*0dc0*/  UIADD3 UR4, UPT, UPT, UR4, 0x1, URZ ;  /* 0x0000000104047890 */ /* 0x000fcc000fffe0ff */
[----:B------:R-:W-:Y:S01]  /*0dd0*/  ISETP.NE.AND P0, PT, R7, UR4, PT ;  /* 0x0000000407007c0c */ /* 0x000fe2000bf05270 */
[----:B-1----:R-:W-:-:S05]  /*0de0*/  IMAD.WIDE R2, R5, 0x8, R2 ;  /* 0x0000000805027825 */ /* 0x002fca00078e0202 */
[----:B------:R0:W-:Y:S07]  /*0df0*/  STG.E.64 desc[UR8][R2.64], R8 ;  /* 0x0000000802007986 */ /* 0x0001ee000c101b08 */
[----:B------:R-:W-:Y:S05]  /*0e00*/  @P0 BRA `(.L_x_9) ;  /* 0xfffffff000c80947 */ /* 0x000fea000383ffff */
[----:B------:R-:W-:Y:S05]  /*0e10*/  EXIT ;  /* 0x000000000000794d */ /* 0x000fea0003800000 */
.L_x_10:
[----:B------:R-:W-:-:S00]  /*0e20*/  BRA `(.L_x_10) ;  /* 0xfffffffc00fc7947 */ /* 0x000fc0000383ffff */
[----:B------:R-:W-:-:S00]  /*0e30*/  NOP ;  /* 0x0000000000007918 */ /* 0x000fc00000000000 */
        /* <DEDUP_REMOVED lines=12> */
.L_x_11:


//--------------------- .nv.shared.reserved.0     --------------------------
	.section	.nv.shared.reserved.0,"aw",@nobits
	.weak		__nv_reservedSMEM_offset_0_alias
	.size		__nv_reservedSMEM_offset_0_alias, 0, 64
	.other		__nv_reservedSMEM_offset_0_alias,@"STO_CUDA_RESERVED_SHARED STV_DEFAULT"
__nv_reservedSMEM_offset_0_alias:
	.zero		0
	.zero		64


//--------------------- .nv.constant0._Z16csrMatMultKerneliiiPdPiS0_S_S_i --------------------------
	.section	.nv.constant0._Z16csrMatMultKerneliiiPdPiS0_S_S_i,"a",@progbits
	.sectionflags	@""
	.align	4
.nv.constant0._Z16csrMatMultKerneliiiPdPiS0_S_S_i:
	.zero		956


//--------------------- SYMBOLS --------------------------

	.type		.nv.reservedSmem.offset0,@object
	.size		.nv.reservedSmem.offset0,0x4
